	.headerflags	@"EF_CUDA_TEXMODE_UNIFIED EF_CUDA_64BIT_ADDRESS EF_CUDA_ACCELERATORS EF_CUDA_SM90 EF_CUDA_VIRTUAL_SM(EF_CUDA_SM90)"
	.elftype	@"ET_EXEC"


//--------------------- .nv.info                  --------------------------
	.section	.nv.info,"",@"SHT_CUDA_INFO"
	.align	4


	//----- nvinfo : EIATTR_REGCOUNT
	.align		4
        /*0000*/ 	.byte	0x04, 0x2f
        /*0002*/ 	.short	(.L_3 - .L_2)
	.align		4
.L_2:
        /*0004*/ 	.word	index@(triton_poi_fused__native_batch_norm_legit_no_training_leaky_relu_11)
        /*0008*/ 	.word	0x00000020


	//----- nvinfo : EIATTR_MIN_STACK_SIZE
	.align		4
.L_3:
        /*000c*/ 	.byte	0x04, 0x12
        /*000e*/ 	.short	(.L_5 - .L_4)
	.align		4
.L_4:
        /*0010*/ 	.word	index@(triton_poi_fused__native_batch_norm_legit_no_training_leaky_relu_11)
        /*0014*/ 	.word	0x00000000


	//----- nvinfo : EIATTR_FRAME_SIZE
	.align		4
.L_5:
        /*0018*/ 	.byte	0x04, 0x11
        /*001a*/ 	.short	(.L_7 - .L_6)
	.align		4
.L_6:
        /*001c*/ 	.word	index@(triton_poi_fused__native_batch_norm_legit_no_training_leaky_relu_11)
        /*0020*/ 	.word	0x00000000


	//----- nvinfo : EIATTR_MIN_STACK_SIZE
	.align		4
.L_7:
        /*0024*/ 	.byte	0x04, 0x12
        /*0026*/ 	.short	(.L_9 - .L_8)
	.align		4
.L_8:
        /*0028*/ 	.word	index@(triton_poi_fused__native_batch_norm_legit_no_training_leaky_relu_11)
        /*002c*/ 	.word	0x00000000
.L_9:


//--------------------- .nv.info.triton_poi_fused__native_batch_norm_legit_no_training_leaky_relu_11 --------------------------
	.section	.nv.info.triton_poi_fused__native_batch_norm_legit_no_training_leaky_relu_11,"",@"SHT_CUDA_INFO"
	.sectionflags	@""
	.align	4


	//----- nvinfo : EIATTR_CUDA_API_VERSION
	.align		4
        /*0000*/ 	.byte	0x04, 0x37
        /*0002*/ 	.short	(.L_11 - .L_10)
.L_10:
        /*0004*/ 	.word	0x0000007c


	//----- nvinfo : EIATTR_KPARAM_INFO
	.align		4
.L_11:
        /*0008*/ 	.byte	0x04, 0x17
        /*000a*/ 	.short	(.L_13 - .L_12)
.L_12:
        /*000c*/ 	.word	0x00000000
        /*0010*/ 	.short	0x0006
        /*0012*/ 	.short	0x0030
        /*0014*/ 	.byte	0x00, 0xf0, 0x11, 0x00


	//----- nvinfo : EIATTR_KPARAM_INFO
	.align		4
.L_13:
        /*0018*/ 	.byte	0x04, 0x17
        /*001a*/ 	.short	(.L_15 - .L_14)
.L_14:
        /*001c*/ 	.word	0x00000000
        /*0020*/ 	.short	0x0005
        /*0022*/ 	.short	0x0028
        /*0024*/ 	.byte	0x00, 0xf4, 0x21, 0x00


	//----- nvinfo : EIATTR_KPARAM_INFO
	.align		4
.L_15:
        /*0028*/ 	.byte	0x04, 0x17
        /*002a*/ 	.short	(.L_17 - .L_16)
.L_16:
        /*002c*/ 	.word	0x00000000
        /*0030*/ 	.short	0x0004
        /*0032*/ 	.short	0x0020
        /*0034*/ 	.byte	0x00, 0xf4, 0x21, 0x00


	//----- nvinfo : EIATTR_KPARAM_INFO
	.align		4
.L_17:
        /*0038*/ 	.byte	0x04, 0x17
        /*003a*/ 	.short	(.L_19 - .L_18)
.L_18:
        /*003c*/ 	.word	0x00000000
        /*0040*/ 	.short	0x0003
        /*0042*/ 	.short	0x0018
        /*0044*/ 	.byte	0x00, 0xf4, 0x21, 0x00


	//----- nvinfo : EIATTR_KPARAM_INFO
	.align		4
.L_19:
        /*0048*/ 	.byte	0x04, 0x17
        /*004a*/ 	.short	(.L_21 - .L_20)
.L_20:
        /*004c*/ 	.word	0x00000000
        /*0050*/ 	.short	0x0002
        /*0052*/ 	.short	0x0010
        /*0054*/ 	.byte	0x00, 0xf4, 0x21, 0x00


	//----- nvinfo : EIATTR_KPARAM_INFO
	.align		4
.L_21:
        /*0058*/ 	.byte	0x04, 0x17
        /*005a*/ 	.short	(.L_23 - .L_22)
.L_22:
        /*005c*/ 	.word	0x00000000
        /*0060*/ 	.short	0x0001
        /*0062*/ 	.short	0x0008
        /*0064*/ 	.byte	0x00, 0xf4, 0x21, 0x00


	//----- nvinfo : EIATTR_KPARAM_INFO
	.align		4
.L_23:
        /*0068*/ 	.byte	0x04, 0x17
        /*006a*/ 	.short	(.L_25 - .L_24)
.L_24:
        /*006c*/ 	.word	0x00000000
        /*0070*/ 	.short	0x0000
        /*0072*/ 	.short	0x0000
        /*0074*/ 	.byte	0x00, 0xf4, 0x21, 0x00


	//----- nvinfo : EIATTR_SPARSE_MMA_MASK
	.align		4
.L_25:
        /*0078*/ 	.byte	0x03, 0x50
        /*007a*/ 	.short	0x0000


	//----- nvinfo : EIATTR_MAXREG_COUNT
	.align		4
        /*007c*/ 	.byte	0x03, 0x1b
        /*007e*/ 	.short	0x00ff


	//----- nvinfo : EIATTR_EXIT_INSTR_OFFSETS
	.align		4
        /*0080*/ 	.byte	0x04, 0x1c
        /*0082*/ 	.short	(.L_27 - .L_26)


	//   ....[0]....
.L_26:
        /*0084*/ 	.word	0x00000710


	//----- nvinfo : EIATTR_REQNTID
	.align		4
.L_27:
        /*0088*/ 	.byte	0x04, 0x10
        /*008a*/ 	.short	(.L_29 - .L_28)
.L_28:
        /*008c*/ 	.word	0x00000080
        /*0090*/ 	.word	0x00000001
        /*0094*/ 	.word	0x00000001


	//----- nvinfo : EIATTR_CBANK_PARAM_SIZE
	.align		4
.L_29:
        /*0098*/ 	.byte	0x03, 0x19
        /*009a*/ 	.short	0x0034


	//----- nvinfo : EIATTR_PARAM_CBANK
	.align		4
        /*009c*/ 	.byte	0x04, 0x0a
        /*009e*/ 	.short	(.L_31 - .L_30)
	.align		4
.L_30:
        /*00a0*/ 	.word	index@(.nv.constant0.triton_poi_fused__native_batch_norm_legit_no_training_leaky_relu_11)
        /*00a4*/ 	.short	0x0210
        /*00a6*/ 	.short	0x0034


	//----- nvinfo : EIATTR_SW_WAR
	.align		4
.L_31:
        /*00a8*/ 	.byte	0x04, 0x36
        /*00aa*/ 	.short	(.L_33 - .L_32)
.L_32:
        /*00ac*/ 	.word	0x00000008
.L_33:


//--------------------- .nv.callgraph             --------------------------
	.section	.nv.callgraph,"",@"SHT_CUDA_CALLGRAPH"
	.align	4
	.sectionentsize	8
	.align		4
        /*0000*/ 	.word	0x00000000
	.align		4
        /*0004*/ 	.word	0xffffffff
	.align		4
        /*0008*/ 	.word	0x00000000
	.align		4
        /*000c*/ 	.word	0xfffffffe
	.align		4
        /*0010*/ 	.word	0x00000000
	.align		4
        /*0014*/ 	.word	0xfffffffd
	.align		4
        /*0018*/ 	.word	0x00000000
	.align		4
        /*001c*/ 	.word	0xfffffffc


//--------------------- .nv.constant4             --------------------------
	.section	.nv.constant4,"a",@progbits
	.align	8
	.align		8
.nv.constant4:
        /*0000*/ 	.dword	_$_str
	.align		8
        /*0008*/ 	.dword	_$_str_$_2


//--------------------- .text.triton_poi_fused__native_batch_norm_legit_no_training_leaky_relu_11 --------------------------
	.section	.text.triton_poi_fused__native_batch_norm_legit_no_training_leaky_relu_11,"ax",@progbits
	.align	128
        .global         triton_poi_fused__native_batch_norm_legit_no_training_leaky_relu_11
        .type           triton_poi_fused__native_batch_norm_legit_no_training_leaky_relu_11,@function
        .size           triton_poi_fused__native_batch_norm_legit_no_training_leaky_relu_11,(.L_x_1 - triton_poi_fused__native_batch_norm_legit_no_training_leaky_relu_11)
        .other          triton_poi_fused__native_batch_norm_legit_no_training_leaky_relu_11,@"STO_CUDA_ENTRY STV_DEFAULT"
triton_poi_fused__native_batch_norm_legit_no_training_leaky_relu_11:
.text.triton_poi_fused__native_batch_norm_legit_no_training_leaky_relu_11:
[----:B------:R-:W-:Y:S01]  /*0000*/  LDC R1, c[0x0][0x28] ;  /* 0x00000a00ff017b82 */ /* 0x000fe20000000800 */
[----:B------:R-:W1:Y:S07]  /*0010*/  S2R R0, SR_TID.X ;  /* 0x0000000000007919 */ /* 0x000e6e0000002100 */
[----:B------:R-:W2:Y:S01]  /*0020*/  LDC.64 R4, c[0x0][0x228] ;  /* 0x00008a00ff047b82 */ /* 0x000ea20000000a00 */
[----:B------:R-:W-:Y:S01]  /*0030*/  ULDC.64 UR4, c[0x0][0x208] ;  /* 0x0000820000047ab9 */ /* 0x000fe20000000a00 */
[----:B------:R-:W3:Y:S06]  /*0040*/  S2R R7, SR_CTAID.X ;  /* 0x0000000000077919 */ /* 0x000eec0000002500 */
[----:B------:R-:W4:Y:S08]  /*0050*/  LDC.64 R16, c[0x0][0x220] ;  /* 0x00008800ff107b82 */ /* 0x000f300000000a00 */
[----:B------:R-:W5:Y:S08]  /*0060*/  LDC.64 R22, c[0x0][0x218] ;  /* 0x00008600ff167b82 */ /* 0x000f700000000a00 */
[----:B------:R-:W5:Y:S01]  /*0070*/  LDC.64 R20, c[0x0][0x230] ;  /* 0x00008c00ff147b82 */ /* 0x000f620000000a00 */
[----:B-1----:R-:W-:-:S07]  /*0080*/  SHF.L.U32 R0, R0, 0x2, RZ ;  /* 0x0000000200007819 */ /* 0x002fce00000006ff */
[----:B------:R-:W1:Y:S01]  /*0090*/  LDC.64 R8, c[0x0][0x238] ;  /* 0x00008e00ff087b82 */ /* 0x000e620000000a00 */
[----:B---3--:R-:W-:Y:S02]  /*00a0*/  SHF.R.S32.HI R3, RZ, 0x15, R7 ;  /* 0x00000015ff037819 */ /* 0x008fe40000011407 */
[----:B------:R-:W-:Y:S02]  /*00b0*/  LOP3.LUT R0, R0, 0x1fc, RZ, 0xc0, !PT ;  /* 0x000001fc00007812 */ /* 0x000fe400078ec0ff */
[----:B------:R-:W-:Y:S02]  /*00c0*/  SGXT R3, R3, 0x1 ;  /* 0x000000010303781a */ /* 0x000fe40000000200 */
[----:B------:R-:W-:-:S04]  /*00d0*/  LEA R0, R7, R0, 0xa ;  /* 0x0000000007007211 */ /* 0x000fc800078e50ff */
[----:B------:R-:W-:-:S04]  /*00e0*/  LEA.HI R3, R3, R0, RZ, 0x7 ;  /* 0x0000000003037211 */ /* 0x000fc800078f38ff */
[----:B------:R-:W-:-:S04]  /*00f0*/  LOP3.LUT R3, R3, 0xffffff80, RZ, 0xc0, !PT ;  /* 0xffffff8003037812 */ /* 0x000fc800078ec0ff */
[----:B------:R-:W-:-:S05]  /*0100*/  IADD3 R24, R0, -R3, RZ ;  /* 0x8000000300187210 */ /* 0x000fca0007ffe0ff */
[----:B--2---:R-:W-:-:S06]  /*0110*/  IMAD.WIDE R4, R24, 0x4, R4 ;  /* 0x0000000418047825 */ /* 0x004fcc00078e0204 */
[----:B------:R-:W2:Y:S01]  /*0120*/  LDG.E.EL.128 R4, desc[UR4][R4.64] ;  /* 0x0000000404047981 */ /* 0x000ea2000c2e1d00 */
[----:B----4-:R-:W-:-:S04]  /*0130*/  IMAD.WIDE R16, R24, 0x4, R16 ;  /* 0x0000000418107825 */ /* 0x010fc800078e0210 */
[----:B-----5:R-:W-:Y:S02]  /*0140*/  IMAD.WIDE R22, R0, 0x4, R22 ;  /* 0x0000000400167825 */ /* 0x020fe400078e0216 */
[----:B------:R-:W3:Y:S02]  /*0150*/  LDG.E.EL.128 R16, desc[UR4][R16.64] ;  /* 0x0000000410107981 */ /* 0x000ee4000c2e1d00 */
[C---:B0-----:R-:W-:Y:S02]  /*0160*/  IMAD.WIDE R20, R24.reuse, 0x4, R20 ;  /* 0x0000000418147825 */ /* 0x041fe400078e0214 */
[----:B------:R-:W3:Y:S02]  /*0170*/  LDG.E.128 R12, desc[UR4][R22.64+0x800] ;  /* 0x00080004160c7981 */ /* 0x000ee4000c1e1d00 */
[----:B-1----:R-:W-:-:S04]  /*0180*/  IMAD.WIDE R24, R24, 0x4, R8 ;  /* 0x0000000418187825 */ /* 0x002fc800078e0208 */
[----:B--2---:R-:W-:Y:S01]  /*0190*/  FADD R2, R4, 9.9999997473787516356e-06 ;  /* 0x3727c5ac04027421 */ /* 0x004fe20000000000 */
[----:B------:R-:W-:Y:S01]  /*01a0*/  FADD R3, R5, 9.9999997473787516356e-06 ;  /* 0x3727c5ac05037421 */ /* 0x000fe20000000000 */
[----:B------:R-:W-:Y:S02]  /*01b0*/  FADD R6, R6, 9.9999997473787516356e-06 ;  /* 0x3727c5ac06067421 */ /* 0x000fe40000000000 */
[----:B------:R0:W1:Y:S08]  /*01c0*/  MUFU.SQRT R10, R2 ;  /* 0x00000002000a7308 */ /* 0x0000700000002000 */
[----:B------:R-:W2:Y:S01]  /*01d0*/  MUFU.SQRT R26, R3 ;  /* 0x00000003001a7308 */ /* 0x000ea20000002000 */
[----:B0-----:R-:W-:Y:S01]  /*01e0*/  HFMA2.MMA R2, -RZ, RZ, 1.625, 0 ;  /* 0x3e800000ff027435 */ /* 0x001fe200000001ff */
[----:B-1----:R-:W-:-:S06]  /*01f0*/  FSETP.GT.AND P0, PT, R10, 8.50705917302346158658e+37, PT ;  /* 0x7e8000000a00780b */ /* 0x002fcc0003f04000 */
[----:B------:R-:W0:Y:S01]  /*0200*/  MUFU.SQRT R6, R6 ;  /* 0x0000000600067308 */ /* 0x000e220000002000 */
[----:B------:R-:W-:Y:S02]  /*0210*/  FSETP.GEU.AND P3, PT, R10, 1.175494350822287508e-38, PT ;  /* 0x008000000a00780b */ /* 0x000fe40003f6e000 */
[C---:B--2---:R-:W-:Y:S02]  /*0220*/  FSETP.GT.AND P1, PT, R26.reuse, 8.50705917302346158658e+37, PT ;  /* 0x7e8000001a00780b */ /* 0x044fe40003f24000 */
[----:B------:R-:W-:Y:S02]  /*0230*/  FSETP.GEU.AND P4, PT, R26, 1.175494350822287508e-38, PT ;  /* 0x008000001a00780b */ /* 0x000fe40003f8e000 */
[----:B------:R-:W-:Y:S01]  /*0240*/  @P0 FMUL R10, R10, 0.25 ;  /* 0x3e8000000a0a0820 */ /* 0x000fe20000400000 */
[----:B0-----:R-:W-:-:S06]  /*0250*/  FSETP.GT.AND P2, PT, R6, 8.50705917302346158658e+37, PT ;  /* 0x7e8000000600780b */ /* 0x001fcc0003f44000 */
[----:B------:R-:W-:Y:S01]  /*0260*/  @!P3 FMUL R10, R10, 16777216 ;  /* 0x4b8000000a0ab820 */ /* 0x000fe20000400000 */
[----:B------:R-:W-:Y:S01]  /*0270*/  FSETP.GEU.AND P5, PT, R6, 1.175494350822287508e-38, PT ;  /* 0x008000000600780b */ /* 0x000fe20003fae000 */
[----:B------:R-:W-:Y:S02]  /*0280*/  @P1 FMUL R26, R26, 0.25 ;  /* 0x3e8000001a1a1820 */ /* 0x000fe40000400000 */
[----:B------:R0:W-:Y:S02]  /*0290*/  MUFU.RCP R3, R10 ;  /* 0x0000000a00037308 */ /* 0x0001e40000001000 */
[----:B------:R-:W-:Y:S01]  /*02a0*/  @!P4 FMUL R26, R26, 16777216 ;  /* 0x4b8000001a1ac820 */ /* 0x000fe20000400000 */
[----:B------:R-:W-:Y:S01]  /*02b0*/  FSEL R27, R2, 1, P1 ;  /* 0x3f800000021b7808 */ /* 0x000fe20000800000 */
[----:B------:R-:W-:-:S04]  /*02c0*/  @P2 FMUL R6, R6, 0.25 ;  /* 0x3e80000006062820 */ /* 0x000fc80000400000 */
[----:B------:R1:W2:Y:S01]  /*02d0*/  MUFU.RCP R4, R26 ;  /* 0x0000001a00047308 */ /* 0x0002a20000001000 */
[----:B0-----:R-:W4:Y:S01]  /*02e0*/  LDG.E.128 R8, desc[UR4][R22.64] ;  /* 0x0000000416087981 */ /* 0x001f22000c1e1d00 */
[----:B------:R-:W-:Y:S01]  /*02f0*/  @!P4 FMUL R27, R27, 16777216 ;  /* 0x4b8000001b1bc820 */ /* 0x000fe20000400000 */
[----:B------:R-:W-:Y:S01]  /*0300*/  @!P5 FMUL R6, R6, 16777216 ;  /* 0x4b8000000606d820 */ /* 0x000fe20000400000 */
[----:B------:R-:W-:-:S04]  /*0310*/  FADD R7, R7, 9.9999997473787516356e-06 ;  /* 0x3727c5ac07077421 */ /* 0x000fc80000000000 */
[----:B------:R-:W-:Y:S01]  /*0320*/  MUFU.RCP R5, R6 ;  /* 0x0000000600057308 */ /* 0x000fe20000001000 */
[----:B-1----:R-:W-:Y:S01]  /*0330*/  FSEL R26, R2, 1, P0 ;  /* 0x3f800000021a7808 */ /* 0x002fe20000000000 */
[----:B------:R-:W5:Y:S04]  /*0340*/  LDG.E.EL.128 R20, desc[UR4][R20.64] ;  /* 0x0000000414147981 */ /* 0x000f68000c2e1d00 */
[----:B------:R-:W-:Y:S01]  /*0350*/  @!P3 FMUL R26, R26, 16777216 ;  /* 0x4b8000001a1ab820 */ /* 0x000fe20000400000 */
[----:B--2---:R-:W-:-:S03]  /*0360*/  FMUL R4, R4, R27 ;  /* 0x0000001b04047220 */ /* 0x004fc60000400000 */
[----:B------:R-:W-:Y:S02]  /*0370*/  FMUL R3, R3, R26 ;  /* 0x0000001a03037220 */ /* 0x000fe40000400000 */
[----:B------:R-:W5:Y:S01]  /*0380*/  LDG.E.EL.128 R24, desc[UR4][R24.64] ;  /* 0x0000000418187981 */ /* 0x000f62000c2e1d00 */
[----:B------:R-:W0:Y:S02]  /*0390*/  MUFU.SQRT R6, R7 ;  /* 0x0000000700067308 */ /* 0x000e240000002000 */
[C---:B0-----:R-:W-:Y:S02]  /*03a0*/  FSETP.GT.AND P0, PT, R6.reuse, 8.50705917302346158658e+37, PT ;  /* 0x7e8000000600780b */ /* 0x041fe40003f04000 */
[----:B------:R-:W-:-:S11]  /*03b0*/  FSETP.GEU.AND P1, PT, R6, 1.175494350822287508e-38, PT ;  /* 0x008000000600780b */ /* 0x000fd60003f2e000 */
[----:B------:R-:W-:-:S04]  /*03c0*/  @P0 FMUL R6, R6, 0.25 ;  /* 0x3e80000006060820 */ /* 0x000fc80000400000 */
[----:B------:R-:W-:-:S06]  /*03d0*/  @!P1 FMUL R6, R6, 16777216 ;  /* 0x4b80000006069820 */ /* 0x000fcc0000400000 */
[----:B------:R-:W0:Y:S01]  /*03e0*/  MUFU.RCP R6, R6 ;  /* 0x0000000600067308 */ /* 0x000e220000001000 */
[C---:B------:R-:W-:Y:S02]  /*03f0*/  FSEL R29, R2.reuse, 1, P0 ;  /* 0x3f800000021d7808 */ /* 0x040fe40000000000 */
[----:B------:R-:W-:-:S03]  /*0400*/  FSEL R28, R2, 1, P2 ;  /* 0x3f800000021c7808 */ /* 0x000fc60001000000 */
[----:B------:R-:W-:Y:S01]  /*0410*/  @!P1 FMUL R29, R29, 16777216 ;  /* 0x4b8000001d1d9820 */ /* 0x000fe20000400000 */
[----:B---3--:R-:W-:Y:S01]  /*0420*/  FADD R15, R15, -R19 ;  /* 0x800000130f0f7221 */ /* 0x008fe20000000000 */
[----:B------:R-:W-:Y:S02]  /*0430*/  FADD R12, R12, -R16 ;  /* 0x800000100c0c7221 */ /* 0x000fe40000000000 */
[----:B0-----:R-:W-:Y:S01]  /*0440*/  FMUL R2, R6, R29 ;  /* 0x0000001d06027220 */ /* 0x001fe20000400000 */
[----:B------:R-:W-:Y:S01]  /*0450*/  @!P5 FMUL R28, R28, 16777216 ;  /* 0x4b8000001c1cd820 */ /* 0x000fe20000400000 */
[----:B------:R-:W-:Y:S01]  /*0460*/  FADD R14, R14, -R18 ;  /* 0x800000120e0e7221 */ /* 0x000fe20000000000 */
[----:B------:R-:W-:Y:S02]  /*0470*/  FADD R13, R13, -R17 ;  /* 0x800000110d0d7221 */ /* 0x000fe40000000000 */
[----:B------:R-:W-:Y:S01]  /*0480*/  FMUL R5, R5, R28 ;  /* 0x0000001c05057220 */ /* 0x000fe20000400000 */
[----:B----4-:R-:W-:Y:S01]  /*0490*/  FADD R11, R11, -R19 ;  /* 0x800000130b0b7221 */ /* 0x010fe20000000000 */
[----:B------:R-:W-:Y:S01]  /*04a0*/  FADD R8, R8, -R16 ;  /* 0x8000001008087221 */ /* 0x000fe20000000000 */
[----:B------:R-:W-:-:S02]  /*04b0*/  FADD R16, R10, -R18 ;  /* 0x800000120a107221 */ /* 0x000fc40000000000 */
[C---:B------:R-:W-:Y:S01]  /*04c0*/  FMUL R10, R2.reuse, R11 ;  /* 0x0000000b020a7220 */ /* 0x040fe20000400000 */
[----:B------:R-:W-:Y:S01]  /*04d0*/  FMUL R2, R2, R15 ;  /* 0x0000000f02027220 */ /* 0x000fe20000400000 */
[----:B------:R-:W-:Y:S01]  /*04e0*/  FADD R9, R9, -R17 ;  /* 0x8000001109097221 */ /* 0x000fe20000000000 */
[C---:B------:R-:W-:Y:S01]  /*04f0*/  FMUL R17, R3.reuse, R8 ;  /* 0x0000000803117220 */ /* 0x040fe20000400000 */
[----:B------:R-:W-:Y:S01]  /*0500*/  FMUL R11, R3, R12 ;  /* 0x0000000c030b7220 */ /* 0x000fe20000400000 */
[C---:B------:R-:W-:Y:S01]  /*0510*/  FMUL R15, R5.reuse, R16 ;  /* 0x00000010050f7220 */ /* 0x040fe20000400000 */
[----:B------:R-:W-:Y:S01]  /*0520*/  FMUL R5, R5, R14 ;  /* 0x0000000e05057220 */ /* 0x000fe20000400000 */
[--C-:B-----5:R-:W-:Y:S02]  /*0530*/  FFMA R7, R23, R2, R27.reuse ;  /* 0x0000000217077223 */ /* 0x120fe4000000001b */
[----:B------:R-:W0:Y:S03]  /*0540*/  LDC.64 R2, c[0x0][0x210] ;  /* 0x00008400ff027b82 */ /* 0x000e260000000a00 */
[----:B------:R-:W-:Y:S01]  /*0550*/  FSETP.GT.AND P6, PT, R7, RZ, PT ;  /* 0x000000ff0700720b */ /* 0x000fe20003fc4000 */
[C---:B------:R-:W-:Y:S01]  /*0560*/  FMUL R14, R4.reuse, R9 ;  /* 0x00000009040e7220 */ /* 0x040fe20000400000 */
[----:B------:R-:W-:Y:S01]  /*0570*/  FMUL R12, R4, R13 ;  /* 0x0000000d040c7220 */ /* 0x000fe20000400000 */
[----:B------:R-:W-:Y:S01]  /*0580*/  FFMA R4, R20, R11, R24 ;  /* 0x0000000b14047223 */ /* 0x000fe20000000018 */
[----:B------:R-:W-:Y:S01]  /*0590*/  FFMA R6, R22, R5, R26 ;  /* 0x0000000516067223 */ /* 0x000fe2000000001a */
[----:B------:R-:W-:Y:S01]  /*05a0*/  FFMA R11, R23, R10, R27 ;  /* 0x0000000a170b7223 */ /* 0x000fe2000000001b */
[----:B------:R-:W-:Y:S01]  /*05b0*/  FFMA R8, R20, R17, R24 ;  /* 0x0000001114087223 */ /* 0x000fe20000000018 */
[C-C-:B------:R-:W-:Y:S01]  /*05c0*/  FFMA R5, R21.reuse, R12, R25.reuse ;  /* 0x0000000c15057223 */ /* 0x140fe20000000019 */
[----:B------:R-:W-:Y:S01]  /*05d0*/  FFMA R10, R22, R15, R26 ;  /* 0x0000000f160a7223 */ /* 0x000fe2000000001a */
[----:B------:R-:W-:Y:S01]  /*05e0*/  FFMA R9, R21, R14, R25 ;  /* 0x0000000e15097223 */ /* 0x000fe20000000019 */
[----:B------:R-:W-:-:S02]  /*05f0*/  FSETP.GT.AND P5, PT, R6, RZ, PT ;  /* 0x000000ff0600720b */ /* 0x000fc40003fa4000 */
[----:B------:R-:W-:Y:S01]  /*0600*/  FSETP.GT.AND P4, PT, R5, RZ, PT ;  /* 0x000000ff0500720b */ /* 0x000fe20003f84000 */
[----:B------:R-:W-:Y:S01]  /*0610*/  @!P6 FMUL R7, R7, 0.20000000298023223877 ;  /* 0x3e4ccccd0707e820 */ /* 0x000fe20000400000 */
[----:B------:R-:W-:Y:S02]  /*0620*/  FSETP.GT.AND P3, PT, R11, RZ, PT ;  /* 0x000000ff0b00720b */ /* 0x000fe40003f64000 */
[----:B------:R-:W-:Y:S02]  /*0630*/  FSETP.GT.AND P2, PT, R10, RZ, PT ;  /* 0x000000ff0a00720b */ /* 0x000fe40003f44000 */
[----:B------:R-:W-:Y:S02]  /*0640*/  FSETP.GT.AND P1, PT, R9, RZ, PT ;  /* 0x000000ff0900720b */ /* 0x000fe40003f24000 */
[----:B------:R-:W-:Y:S02]  /*0650*/  FSETP.GT.AND P0, PT, R8, RZ, PT ;  /* 0x000000ff0800720b */ /* 0x000fe40003f04000 */
[----:B------:R-:W-:Y:S01]  /*0660*/  FSETP.GT.AND P6, PT, R4, RZ, PT ;  /* 0x000000ff0400720b */ /* 0x000fe20003fc4000 */
[----:B0-----:R-:W-:-:S04]  /*0670*/  IMAD.WIDE R2, R0, 0x4, R2 ;  /* 0x0000000400027825 */ /* 0x001fc800078e0202 */
[----:B------:R-:W-:Y:S01]  /*0680*/  @!P5 FMUL R6, R6, 0.20000000298023223877 ;  /* 0x3e4ccccd0606d820 */ /* 0x000fe20000400000 */
[----:B------:R-:W-:Y:S01]  /*0690*/  @!P4 FMUL R5, R5, 0.20000000298023223877 ;  /* 0x3e4ccccd0505c820 */ /* 0x000fe20000400000 */
[----:B------:R-:W-:Y:S01]  /*06a0*/  @!P3 FMUL R11, R11, 0.20000000298023223877 ;  /* 0x3e4ccccd0b0bb820 */ /* 0x000fe20000400000 */
[----:B------:R-:W-:Y:S01]  /*06b0*/  @!P2 FMUL R10, R10, 0.20000000298023223877 ;  /* 0x3e4ccccd0a0aa820 */ /* 0x000fe20000400000 */
[----:B------:R-:W-:Y:S02]  /*06c0*/  @!P1 FMUL R9, R9, 0.20000000298023223877 ;  /* 0x3e4ccccd09099820 */ /* 0x000fe40000400000 */
[----:B------:R-:W-:Y:S02]  /*06d0*/  @!P0 FMUL R8, R8, 0.20000000298023223877 ;  /* 0x3e4ccccd08088820 */ /* 0x000fe40000400000 */
[----:B------:R-:W-:-:S03]  /*06e0*/  @!P6 FMUL R4, R4, 0.20000000298023223877 ;  /* 0x3e4ccccd0404e820 */ /* 0x000fc60000400000 */
[----:B------:R-:W-:Y:S04]  /*06f0*/  STG.E.128 desc[UR4][R2.64], R8 ;  /* 0x0000000802007986 */ /* 0x000fe8000c101d04 */
[----:B------:R-:W-:Y:S01]  /*0700*/  STG.E.128 desc[UR4][R2.64+0x800], R4 ;  /* 0x0008000402007986 */ /* 0x000fe2000c101d04 */
[----:B------:R-:W-:Y:S05]  /*0710*/  EXIT ;  /* 0x000000000000794d */ /* 0x000fea0003800000 */
.L_x_0:
[----:B------:R-:W-:-:S00]  /*0720*/  BRA `(.L_x_0) ;  /* 0xfffffffc00fc7947 */ /* 0x000fc0000383ffff */
[----:B------:R-:W-:-:S00]  /*0730*/  NOP ;  /* 0x0000000000007918 */ /* 0x000fc00000000000 */
        /* <DEDUP_REMOVED lines=12> */
.L_x_1:


//--------------------- .nv.global.init           --------------------------
	.section	.nv.global.init,"aw",@progbits
.nv.global.init:
	.type		_$_str,@object
	.size		_$_str,(_$_str_$_2 - _$_str)
_$_str:
        /*0000*/ 	.byte	0x5f, 0x5f, 0x43, 0x55, 0x44, 0x41, 0x5f, 0x46, 0x54, 0x5a, 0x00
	.type		_$_str_$_2,@object
	.size		_$_str_$_2,(.L_1 - _$_str_$_2)
_$_str_$_2:
        /*000b*/ 	.byte	0x5f, 0x5f, 0x43, 0x55, 0x44, 0x41, 0x5f, 0x50, 0x52, 0x45, 0x43, 0x5f, 0x53, 0x51, 0x52, 0x54
        /*001b*/ 	.byte	0x00
.L_1:


//--------------------- .nv.constant0.triton_poi_fused__native_batch_norm_legit_no_training_leaky_relu_11 --------------------------
	.section	.nv.constant0.triton_poi_fused__native_batch_norm_legit_no_training_leaky_relu_11,"a",@progbits
	.sectionflags	@""
	.align	4
.nv.constant0.triton_poi_fused__native_batch_norm_legit_no_training_leaky_relu_11:
	.zero		580
